//
// Generated by NVIDIA NVVM Compiler
//
// Compiler Build ID: CL-36424714
// Cuda compilation tools, release 13.0, V13.0.88
// Based on NVVM 20.0.0
//

.version 9.0
.target sm_100
.address_size 64

	// .globl	MatrixMultyNaive

.visible .entry MatrixMultyNaive(
	.param .u64 .ptr .align 1 MatrixMultyNaive_param_0,
	.param .u64 .ptr .align 1 MatrixMultyNaive_param_1,
	.param .u64 .ptr .align 1 MatrixMultyNaive_param_2,
	.param .u32 MatrixMultyNaive_param_3
)
{
	.reg .pred 	%p<12>;
	.reg .b32 	%r<40>;
	.reg .b32 	%f<68>;
	.reg .b64 	%rd<67>;

	ld.param.u64 	%rd14, [MatrixMultyNaive_param_0];
	ld.param.u64 	%rd15, [MatrixMultyNaive_param_1];
	ld.param.u32 	%r17, [MatrixMultyNaive_param_3];
	cvta.to.global.u64 	%rd1, %rd15;
	cvta.to.global.u64 	%rd2, %rd14;
	mov.u32 	%r18, %ctaid.y;
	mov.u32 	%r19, %ntid.y;
	mov.u32 	%r20, %tid.y;
	mad.lo.s32 	%r1, %r18, %r19, %r20;
	mov.u32 	%r21, %ctaid.x;
	mov.u32 	%r22, %ntid.x;
	mov.u32 	%r23, %tid.x;
	mad.lo.s32 	%r2, %r21, %r22, %r23;
	max.s32 	%r24, %r1, %r2;
	setp.ge.s32 	%p1, %r24, %r17;
	setp.lt.s32 	%p2, %r17, 1;
	mov.f32 	%f67, 0f00000000;
	or.pred  	%p3, %p1, %p2;
	@%p3 bra 	$L__BB0_12;
	mul.lo.s32 	%r3, %r17, %r1;
	and.b32  	%r4, %r17, 7;
	setp.lt.u32 	%p4, %r17, 8;
	mov.f32 	%f67, 0f00000000;
	mov.b32 	%r38, 0;
	@%p4 bra 	$L__BB0_4;
	and.b32  	%r38, %r17, 2147483640;
	neg.s32 	%r36, %r38;
	mul.wide.u32 	%rd16, %r17, 4;
	add.s64 	%rd3, %rd1, %rd16;
	mul.wide.u32 	%rd17, %r17, 8;
	add.s64 	%rd4, %rd1, %rd17;
	mul.wide.u32 	%rd18, %r17, 12;
	add.s64 	%rd5, %rd1, %rd18;
	mul.wide.u32 	%rd19, %r17, 16;
	add.s64 	%rd6, %rd1, %rd19;
	mul.wide.u32 	%rd20, %r17, 20;
	add.s64 	%rd7, %rd1, %rd20;
	mul.wide.u32 	%rd21, %r17, 24;
	add.s64 	%rd8, %rd1, %rd21;
	mul.wide.u32 	%rd22, %r17, 28;
	add.s64 	%rd9, %rd1, %rd22;
	mul.wide.u32 	%rd23, %r3, 4;
	add.s64 	%rd24, %rd23, %rd2;
	add.s64 	%rd66, %rd24, 16;
	mov.f32 	%f67, 0f00000000;
	mov.u32 	%r35, %r2;
$L__BB0_3:
	.pragma "nounroll";
	mul.wide.s32 	%rd25, %r35, 4;
	add.s64 	%rd26, %rd3, %rd25;
	add.s64 	%rd27, %rd4, %rd25;
	add.s64 	%rd28, %rd5, %rd25;
	add.s64 	%rd29, %rd6, %rd25;
	add.s64 	%rd30, %rd7, %rd25;
	add.s64 	%rd31, %rd8, %rd25;
	add.s64 	%rd32, %rd9, %rd25;
	add.s64 	%rd33, %rd1, %rd25;
	ld.global.f32 	%f17, [%rd66+-16];
	ld.global.f32 	%f18, [%rd33];
	fma.rn.f32 	%f19, %f17, %f18, %f67;
	ld.global.f32 	%f20, [%rd66+-12];
	ld.global.f32 	%f21, [%rd26];
	fma.rn.f32 	%f22, %f20, %f21, %f19;
	ld.global.f32 	%f23, [%rd66+-8];
	ld.global.f32 	%f24, [%rd27];
	fma.rn.f32 	%f25, %f23, %f24, %f22;
	ld.global.f32 	%f26, [%rd66+-4];
	ld.global.f32 	%f27, [%rd28];
	fma.rn.f32 	%f28, %f26, %f27, %f25;
	ld.global.f32 	%f29, [%rd66];
	ld.global.f32 	%f30, [%rd29];
	fma.rn.f32 	%f31, %f29, %f30, %f28;
	ld.global.f32 	%f32, [%rd66+4];
	ld.global.f32 	%f33, [%rd30];
	fma.rn.f32 	%f34, %f32, %f33, %f31;
	ld.global.f32 	%f35, [%rd66+8];
	ld.global.f32 	%f36, [%rd31];
	fma.rn.f32 	%f37, %f35, %f36, %f34;
	ld.global.f32 	%f38, [%rd66+12];
	ld.global.f32 	%f39, [%rd32];
	fma.rn.f32 	%f67, %f38, %f39, %f37;
	add.s32 	%r36, %r36, 8;
	shl.b32 	%r26, %r17, 3;
	add.s32 	%r35, %r35, %r26;
	add.s64 	%rd66, %rd66, 32;
	setp.ne.s32 	%p5, %r36, 0;
	@%p5 bra 	$L__BB0_3;
$L__BB0_4:
	setp.eq.s32 	%p6, %r4, 0;
	@%p6 bra 	$L__BB0_12;
	and.b32  	%r12, %r17, 3;
	setp.lt.u32 	%p7, %r4, 4;
	@%p7 bra 	$L__BB0_7;
	add.s32 	%r27, %r38, %r3;
	mul.wide.u32 	%rd34, %r27, 4;
	add.s64 	%rd35, %rd2, %rd34;
	ld.global.f32 	%f41, [%rd35];
	mad.lo.s32 	%r28, %r38, %r17, %r2;
	mul.wide.s32 	%rd36, %r28, 4;
	add.s64 	%rd37, %rd1, %rd36;
	ld.global.f32 	%f42, [%rd37];
	fma.rn.f32 	%f43, %f41, %f42, %f67;
	cvt.u64.u32 	%rd38, %r3;
	cvt.u64.u32 	%rd39, %r38;
	add.s64 	%rd40, %rd39, %rd38;
	shl.b64 	%rd41, %rd40, 2;
	add.s64 	%rd42, %rd2, %rd41;
	ld.global.f32 	%f44, [%rd42+4];
	mul.wide.u32 	%rd43, %r17, 4;
	add.s64 	%rd44, %rd37, %rd43;
	ld.global.f32 	%f45, [%rd44];
	fma.rn.f32 	%f46, %f44, %f45, %f43;
	ld.global.f32 	%f47, [%rd42+8];
	add.s64 	%rd45, %rd44, %rd43;
	ld.global.f32 	%f48, [%rd45];
	fma.rn.f32 	%f49, %f47, %f48, %f46;
	ld.global.f32 	%f50, [%rd42+12];
	add.s64 	%rd46, %rd45, %rd43;
	ld.global.f32 	%f51, [%rd46];
	fma.rn.f32 	%f67, %f50, %f51, %f49;
	add.s32 	%r38, %r38, 4;
$L__BB0_7:
	setp.eq.s32 	%p8, %r12, 0;
	@%p8 bra 	$L__BB0_12;
	setp.eq.s32 	%p9, %r12, 1;
	@%p9 bra 	$L__BB0_10;
	add.s32 	%r29, %r38, %r3;
	mul.wide.u32 	%rd47, %r29, 4;
	add.s64 	%rd48, %rd2, %rd47;
	ld.global.f32 	%f53, [%rd48];
	mad.lo.s32 	%r30, %r38, %r17, %r2;
	mul.wide.s32 	%rd49, %r30, 4;
	add.s64 	%rd50, %rd1, %rd49;
	ld.global.f32 	%f54, [%rd50];
	fma.rn.f32 	%f55, %f53, %f54, %f67;
	cvt.u64.u32 	%rd51, %r3;
	cvt.u64.u32 	%rd52, %r38;
	add.s64 	%rd53, %rd52, %rd51;
	shl.b64 	%rd54, %rd53, 2;
	add.s64 	%rd55, %rd2, %rd54;
	ld.global.f32 	%f56, [%rd55+4];
	mul.wide.u32 	%rd56, %r17, 4;
	add.s64 	%rd57, %rd50, %rd56;
	ld.global.f32 	%f57, [%rd57];
	fma.rn.f32 	%f67, %f56, %f57, %f55;
	add.s32 	%r38, %r38, 2;
$L__BB0_10:
	and.b32  	%r31, %r17, 1;
	setp.eq.b32 	%p10, %r31, 1;
	not.pred 	%p11, %p10;
	@%p11 bra 	$L__BB0_12;
	add.s32 	%r32, %r38, %r3;
	mul.wide.u32 	%rd58, %r32, 4;
	add.s64 	%rd59, %rd2, %rd58;
	ld.global.f32 	%f58, [%rd59];
	mad.lo.s32 	%r33, %r38, %r17, %r2;
	mul.wide.s32 	%rd60, %r33, 4;
	add.s64 	%rd61, %rd1, %rd60;
	ld.global.f32 	%f59, [%rd61];
	fma.rn.f32 	%f67, %f58, %f59, %f67;
$L__BB0_12:
	ld.param.u64 	%rd65, [MatrixMultyNaive_param_2];
	cvta.to.global.u64 	%rd62, %rd65;
	mad.lo.s32 	%r34, %r17, %r1, %r2;
	mul.wide.s32 	%rd63, %r34, 4;
	add.s64 	%rd64, %rd62, %rd63;
	st.global.f32 	[%rd64], %f67;
	ret;

}


// ===== COMPILED SASS (sm_100) =====

	.target	sm_100

	.elftype	@"ET_EXEC"


//--------------------- .note.nv.tkinfo           --------------------------
	.section	.note.nv.tkinfo,"",@"SHT_NOTE"
	.sectionflags	@"SHF_NOTE_NV_TKINFO"
	.tkinfo
        /*0018*/ 	.word	0x00000002
        /*0030*/ 	.string	""
        /*0030*/ 	.string	"ptxas"
        /*0030*/ 	.string	"Cuda compilation tools, release 13.0, V13.0.88"
        /*0030*/ 	.string	"Build cuda_13.0.r13.0/compiler.36424714_0"
        /*0030*/ 	.string	"-arch sm_100 -m 64 "



//--------------------- .note.nv.cuinfo           --------------------------
	.section	.note.nv.cuinfo,"",@"SHT_NOTE"
	.sectionflags	@"SHF_NOTE_NV_CUINFO"
        /*0018*/ 	.short	0x0002
        /*001a*/ 	.short	0x0064
        /*001c*/ 	.short	0x0082
	.zero		2


//--------------------- .nv.info                  --------------------------
	.section	.nv.info,"",@"SHT_CUDA_INFO"
	.align	4


	//----- nvinfo : EIATTR_REGCOUNT
	.align		4
        /*0000*/ 	.byte	0x04, 0x2f
        /*0002*/ 	.short	(.L_1 - .L_0)
	.align		4
.L_0:
        /*0004*/ 	.word	index@(MatrixMultyNaive)
        /*0008*/ 	.word	0x0000001e


	//----- nvinfo : EIATTR_FRAME_SIZE
	.align		4
.L_1:
        /*000c*/ 	.byte	0x04, 0x11
        /*000e*/ 	.short	(.L_3 - .L_2)
	.align		4
.L_2:
        /*0010*/ 	.word	index@(MatrixMultyNaive)
        /*0014*/ 	.word	0x00000000


	//----- nvinfo : EIATTR_MIN_STACK_SIZE
	.align		4
.L_3:
        /*0018*/ 	.byte	0x04, 0x12
        /*001a*/ 	.short	(.L_5 - .L_4)
	.align		4
.L_4:
        /*001c*/ 	.word	index@(MatrixMultyNaive)
        /*0020*/ 	.word	0x00000000
.L_5:


//--------------------- .nv.compat                --------------------------
	.section	.nv.compat,"",@"SHT_CUDA_COMPAT_INFO"
	.align	4
        /*0000*/ 	.byte	0x02, 0x09, 0x00, 0x00, 0x02, 0x02, 0x01, 0x00, 0x02, 0x05, 0x05, 0x00, 0x03, 0x07, 0x01, 0x01
        /*0010*/ 	.byte	0x02, 0x03, 0x00, 0x00, 0x02, 0x06, 0x01, 0x00, 0x04, 0x0b, 0x08, 0x00, 0x09, 0x00, 0x00, 0x00
        /*0020*/ 	.byte	0x00, 0x00, 0x00, 0x00


//--------------------- .nv.info.MatrixMultyNaive --------------------------
	.section	.nv.info.MatrixMultyNaive,"",@"SHT_CUDA_INFO"
	.sectionflags	@""
	.align	4


	//----- nvinfo : EIATTR_CUDA_API_VERSION
	.align		4
        /*0000*/ 	.byte	0x04, 0x37
        /*0002*/ 	.short	(.L_7 - .L_6)
.L_6:
        /*0004*/ 	.word	0x00000082


	//----- nvinfo : EIATTR_KPARAM_INFO
	.align		4
.L_7:
        /*0008*/ 	.byte	0x04, 0x17
        /*000a*/ 	.short	(.L_9 - .L_8)
.L_8:
        /*000c*/ 	.word	0x00000000
        /*0010*/ 	.short	0x0003
        /*0012*/ 	.short	0x0018
        /*0014*/ 	.byte	0x00, 0xf0, 0x11, 0x00


	//----- nvinfo : EIATTR_KPARAM_INFO
	.align		4
.L_9:
        /*0018*/ 	.byte	0x04, 0x17
        /*001a*/ 	.short	(.L_11 - .L_10)
.L_10:
        /*001c*/ 	.word	0x00000000
        /*0020*/ 	.short	0x0002
        /*0022*/ 	.short	0x0010
        /*0024*/ 	.byte	0x00, 0xf5, 0x21, 0x00


	//----- nvinfo : EIATTR_KPARAM_INFO
	.align		4
.L_11:
        /*0028*/ 	.byte	0x04, 0x17
        /*002a*/ 	.short	(.L_13 - .L_12)
.L_12:
        /*002c*/ 	.word	0x00000000
        /*0030*/ 	.short	0x0001
        /*0032*/ 	.short	0x0008
        /*0034*/ 	.byte	0x00, 0xf5, 0x21, 0x00


	//----- nvinfo : EIATTR_KPARAM_INFO
	.align		4
.L_13:
        /*0038*/ 	.byte	0x04, 0x17
        /*003a*/ 	.short	(.L_15 - .L_14)
.L_14:
        /*003c*/ 	.word	0x00000000
        /*0040*/ 	.short	0x0000
        /*0042*/ 	.short	0x0000
        /*0044*/ 	.byte	0x00, 0xf5, 0x21, 0x00


	//----- nvinfo : EIATTR_SPARSE_MMA_MASK
	.align		4
.L_15:
        /*0048*/ 	.byte	0x03, 0x50
        /*004a*/ 	.short	0x0000


	//----- nvinfo : EIATTR_MAXREG_COUNT
	.align		4
        /*004c*/ 	.byte	0x03, 0x1b
        /*004e*/ 	.short	0x00ff


	//----- nvinfo : EIATTR_MERCURY_ISA_VERSION
	.align		4
        /*0050*/ 	.byte	0x03, 0x5f
        /*0052*/ 	.short	0x0101


	//----- nvinfo : EIATTR_VRC_CTA_INIT_COUNT
	.align		4
        /*0054*/ 	.byte	0x02, 0x4a
	.zero		1
	.zero		1


	//----- nvinfo : EIATTR_EXIT_INSTR_OFFSETS
	.align		4
        /*0058*/ 	.byte	0x04, 0x1c
        /*005a*/ 	.short	(.L_17 - .L_16)


	//   ....[0]....
.L_16:
        /*005c*/ 	.word	0x00000b00


	//----- nvinfo : EIATTR_CRS_STACK_SIZE
	.align		4
.L_17:
        /*0060*/ 	.byte	0x04, 0x1e
        /*0062*/ 	.short	(.L_19 - .L_18)
.L_18:
        /*0064*/ 	.word	0x00000000


	//----- nvinfo : EIATTR_CBANK_PARAM_SIZE
	.align		4
.L_19:
        /*0068*/ 	.byte	0x03, 0x19
        /*006a*/ 	.short	0x001c


	//----- nvinfo : EIATTR_PARAM_CBANK
	.align		4
        /*006c*/ 	.byte	0x04, 0x0a
        /*006e*/ 	.short	(.L_21 - .L_20)
	.align		4
.L_20:
        /*0070*/ 	.word	index@(.nv.constant0.MatrixMultyNaive)
        /*0074*/ 	.short	0x0380
        /*0076*/ 	.short	0x001c


	//----- nvinfo : EIATTR_SW_WAR
	.align		4
.L_21:
        /*0078*/ 	.byte	0x04, 0x36
        /*007a*/ 	.short	(.L_23 - .L_22)
.L_22:
        /*007c*/ 	.word	0x00000008
.L_23:


//--------------------- .nv.callgraph             --------------------------
	.section	.nv.callgraph,"",@"SHT_CUDA_CALLGRAPH"
	.align	4
	.sectionentsize	8
	.align		4
        /*0000*/ 	.word	0x00000000
	.align		4
        /*0004*/ 	.word	0xffffffff
	.align		4
        /*0008*/ 	.word	0x00000000
	.align		4
        /*000c*/ 	.word	0xfffffffe
	.align		4
        /*0010*/ 	.word	0x00000000
	.align		4
        /*0014*/ 	.word	0xfffffffd
	.align		4
        /*0018*/ 	.word	0x00000000
	.align		4
        /*001c*/ 	.word	0xfffffffc


//--------------------- .text.MatrixMultyNaive    --------------------------
	.section	.text.MatrixMultyNaive,"ax",@progbits
	.align	128
        .global         MatrixMultyNaive
        .type           MatrixMultyNaive,@function
        .size           MatrixMultyNaive,(.L_x_6 - MatrixMultyNaive)
        .other          MatrixMultyNaive,@"STO_CUDA_ENTRY STV_DEFAULT"
MatrixMultyNaive:
.text.MatrixMultyNaive:
[----:B------:R-:W-:Y:S01]  /*0000*/  LDC R1, c[0x0][0x37c] ;  /* 0x0000df00ff017b82 */ /* 0x000fe20000000800 */
[----:B------:R-:W0:Y:S07]  /*0010*/  S2R R3, SR_TID.Y ;  /* 0x0000000000037919 */ /* 0x000e2e0000002200 */
[----:B------:R-:W0:Y:S01]  /*0020*/  LDC R0, c[0x0][0x364] ;  /* 0x0000d900ff007b82 */ /* 0x000e220000000800 */
[----:B------:R-:W1:Y:S01]  /*0030*/  LDCU UR18, c[0x0][0x398] ;  /* 0x00007300ff1277ac */ /* 0x000e620008000800 */
[----:B------:R-:W-:Y:S01]  /*0040*/  BSSY.RECONVERGENT B0, `(.L_x_0) ;  /* 0x00000a7000007945 */ /* 0x000fe20003800200 */
[----:B------:R-:W2:Y:S01]  /*0050*/  S2R R2, SR_TID.X ;  /* 0x0000000000027919 */ /* 0x000ea20000002100 */
[----:B------:R-:W-:Y:S01]  /*0060*/  HFMA2 R12, -RZ, RZ, 0, 0 ;  /* 0x00000000ff0c7431 */ /* 0x000fe200000001ff */
[----:B------:R-:W3:Y:S03]  /*0070*/  LDCU.64 UR16, c[0x0][0x358] ;  /* 0x00006b00ff1077ac */ /* 0x000ee60008000a00 */
[----:B------:R-:W0:Y:S08]  /*0080*/  S2UR UR4, SR_CTAID.Y ;  /* 0x00000000000479c3 */ /* 0x000e300000002600 */
[----:B------:R-:W2:Y:S01]  /*0090*/  S2UR UR5, SR_CTAID.X ;  /* 0x00000000000579c3 */ /* 0x000ea20000002500 */
[----:B-1----:R-:W-:-:S07]  /*00a0*/  UISETP.GE.AND UP0, UPT, UR18, 0x1, UPT ;  /* 0x000000011200788c */ /* 0x002fce000bf06270 */
[----:B------:R-:W2:Y:S01]  /*00b0*/  LDC R13, c[0x0][0x360] ;  /* 0x0000d800ff0d7b82 */ /* 0x000ea20000000800 */
[----:B------:R-:W-:Y:S01]  /*00c0*/  PLOP3.LUT P0, PT, PT, PT, UP0, 0x80, 0x8 ;  /* 0x000000000008781c */ /* 0x000fe20003f0f008 */
[----:B0-----:R-:W-:Y:S02]  /*00d0*/  IMAD R0, R0, UR4, R3 ;  /* 0x0000000400007c24 */ /* 0x001fe4000f8e0203 */
[----:B--2---:R-:W-:-:S05]  /*00e0*/  IMAD R13, R13, UR5, R2 ;  /* 0x000000050d0d7c24 */ /* 0x004fca000f8e0202 */
[----:B------:R-:W-:-:S04]  /*00f0*/  VIMNMX R2, PT, PT, R0, R13, !PT ;  /* 0x0000000d00027248 */ /* 0x000fc80007fe0100 */
[----:B------:R-:W-:-:S13]  /*0100*/  ISETP.GE.OR P0, PT, R2, UR18, !P0 ;  /* 0x0000001202007c0c */ /* 0x000fda000c706670 */
[----:B---3--:R-:W-:Y:S05]  /*0110*/  @P0 BRA `(.L_x_1) ;  /* 0x0000000800640947 */ /* 0x008fea0003800000 */
[----:B------:R-:W-:Y:S02]  /*0120*/  UISETP.GE.U32.AND UP1, UPT, UR18, 0x8, UPT ;  /* 0x000000081200788c */ /* 0x000fe4000bf26070 */
[----:B------:R-:W-:Y:S01]  /*0130*/  IMAD R5, R0, UR18, RZ ;  /* 0x0000001200057c24 */ /* 0x000fe2000f8e02ff */
[----:B------:R-:W-:Y:S01]  /*0140*/  ULOP3.LUT UR19, UR18, 0x7, URZ, 0xc0, !UPT ;  /* 0x0000000712137892 */ /* 0x000fe2000f8ec0ff */
[----:B------:R-:W-:Y:S01]  /*0150*/  MOV R12, RZ ;  /* 0x000000ff000c7202 */ /* 0x000fe20000000f00 */
[----:B------:R-:W-:Y:S02]  /*0160*/  UMOV UR4, URZ ;  /* 0x000000ff00047c82 */ /* 0x000fe40008000000 */
[----:B------:R-:W-:Y:S02]  /*0170*/  UISETP.NE.AND UP0, UPT, UR19, URZ, UPT ;  /* 0x000000ff1300728c */ /* 0x000fe4000bf05270 */
[----:B------:R-:W-:Y:S09]  /*0180*/  BRA.U !UP1, `(.L_x_2) ;  /* 0x0000000509087547 */ /* 0x000ff2000b800000 */
[----:B------:R-:W0:Y:S01]  /*0190*/  LDCU.128 UR20, c[0x0][0x380] ;  /* 0x00007000ff1477ac */ /* 0x000e220008000c00 */
[----:B------:R-:W-:Y:S02]  /*01a0*/  MOV R12, RZ ;  /* 0x000000ff000c7202 */ /* 0x000fe40000000f00 */
[----:B------:R-:W-:Y:S01]  /*01b0*/  MOV R14, R13 ;  /* 0x0000000d000e7202 */ /* 0x000fe20000000f00 */
[----:B------:R-:W-:-:S04]  /*01c0*/  ULOP3.LUT UR4, UR18, 0x7ffffff8, URZ, 0xc0, !UPT ;  /* 0x7ffffff812047892 */ /* 0x000fc8000f8ec0ff */
[----:B------:R-:W-:Y:S01]  /*01d0*/  UIADD3 UR5, UPT, UPT, -UR4, URZ, URZ ;  /* 0x000000ff04057290 */ /* 0x000fe2000fffe1ff */
[----:B0-----:R-:W-:Y:S01]  /*01e0*/  MOV R2, UR20 ;  /* 0x0000001400027c02 */ /* 0x001fe20008000f00 */
[----:B------:R-:W-:Y:S01]  /*01f0*/  UIMAD.WIDE.U32 UR6, UR18, 0xc, UR22 ;  /* 0x0000000c120678a5 */ /* 0x000fe2000f8e0016 */
[----:B------:R-:W-:Y:S01]  /*0200*/  MOV R3, UR21 ;  /* 0x0000001500037c02 */ /* 0x000fe20008000f00 */
[----:B------:R-:W-:Y:S02]  /*0210*/  UIMAD.WIDE.U32 UR8, UR18, 0x10, UR22 ;  /* 0x00000010120878a5 */ /* 0x000fe4000f8e0016 */
[----:B------:R-:W-:Y:S01]  /*0220*/  UIMAD.WIDE.U32 UR10, UR18, 0x14, UR22 ;  /* 0x00000014120a78a5 */ /* 0x000fe2000f8e0016 */
[----:B------:R-:W-:Y:S01]  /*0230*/  IMAD.WIDE.U32 R2, R5, 0x4, R2 ;  /* 0x0000000405027825 */ /* 0x000fe200078e0002 */
[----:B------:R-:W-:Y:S02]  /*0240*/  UIMAD.WIDE.U32 UR12, UR18, 0x18, UR22 ;  /* 0x00000018120c78a5 */ /* 0x000fe4000f8e0016 */
[----:B------:R-:W-:Y:S01]  /*0250*/  UIMAD.WIDE.U32 UR14, UR18, 0x1c, UR22 ;  /* 0x0000001c120e78a5 */ /* 0x000fe2000f8e0016 */
[----:B------:R-:W-:-:S04]  /*0260*/  IADD3 R2, P0, PT, R2, 0x10, RZ ;  /* 0x0000001002027810 */ /* 0x000fc80007f1e0ff */
[----:B------:R-:W-:-:S09]  /*0270*/  IADD3.X R3, PT, PT, RZ, R3, RZ, P0, !PT ;  /* 0x00000003ff037210 */ /* 0x000fd200007fe4ff */
.L_x_3:
[----:B------:R-:W-:Y:S01]  /*0280*/  UIMAD.WIDE.U32 UR24, UR18, 0x4, UR22 ;  /* 0x00000004121878a5 */ /* 0x000fe2000f8e0016 */
[----:B------:R-:W-:Y:S01]  /*0290*/  IMAD.MOV.U32 R23, RZ, RZ, 0x4 ;  /* 0x00000004ff177424 */ /* 0x000fe200078e00ff */
[----:B------:R-:W-:Y:S01]  /*02a0*/  UIMAD.WIDE.U32 UR20, UR18, 0x8, UR22 ;  /* 0x00000008121478a5 */ /* 0x000fe2000f8e0016 */
[----:B------:R-:W-:Y:S01]  /*02b0*/  HFMA2 R11, -RZ, RZ, 0, 2.384185791015625e-07 ;  /* 0x00000004ff0b7431 */ /* 0x000fe200000001ff */
[----:B------:R-:W2:Y:S01]  /*02c0*/  LDG.E R21, desc[UR16][R2.64+-0x10] ;  /* 0xfffff01002157981 */ /* 0x000ea2000c1e1900 */
[----:B------:R-:W-:Y:S01]  /*02d0*/  IMAD.WIDE R22, R14, R23, UR22 ;  /* 0x000000160e167e25 */ /* 0x000fe2000f8e0217 */
[----:B------:R-:W-:Y:S02]  /*02e0*/  MOV R8, UR24 ;  /* 0x0000001800087c02 */ /* 0x000fe40008000f00 */
[----:B------:R-:W-:Y:S01]  /*02f0*/  MOV R9, UR25 ;  /* 0x0000001900097c02 */ /* 0x000fe20008000f00 */
[----:B------:R-:W3:Y:S01]  /*0300*/  LDG.E R19, desc[UR16][R2.64+-0xc] ;  /* 0xfffff41002137981 */ /* 0x000ee2000c1e1900 */
[----:B------:R-:W-:-:S02]  /*0310*/  MOV R24, UR20 ;  /* 0x0000001400187c02 */ /* 0x000fc40008000f00 */
[----:B------:R-:W-:Y:S01]  /*0320*/  MOV R25, UR21 ;  /* 0x0000001500197c02 */ /* 0x000fe20008000f00 */
[C---:B------:R-:W-:Y:S01]  /*0330*/  IMAD.WIDE R8, R14.reuse, 0x4, R8 ;  /* 0x000000040e087825 */ /* 0x040fe200078e0208 */
[----:B------:R-:W2:Y:S03]  /*0340*/  LDG.E R22, desc[UR16][R22.64] ;  /* 0x0000001016167981 */ /* 0x000ea6000c1e1900 */
[C---:B------:R-:W-:Y:S01]  /*0350*/  IMAD.WIDE R24, R14.reuse, 0x4, R24 ;  /* 0x000000040e187825 */ /* 0x040fe200078e0218 */
[----:B------:R0:W3:Y:S03]  /*0360*/  LDG.E R20, desc[UR16][R8.64] ;  /* 0x0000001008147981 */ /* 0x0000e6000c1e1900 */
[----:B------:R-:W-:Y:S01]  /*0370*/  IMAD.MOV.U32 R5, RZ, RZ, 0x4 ;  /* 0x00000004ff057424 */ /* 0x000fe200078e00ff */
[----:B------:R-:W4:Y:S01]  /*0380*/  LDG.E R18, desc[UR16][R24.64] ;  /* 0x0000001018127981 */ /* 0x000f22000c1e1900 */
[----:B------:R-:W-:Y:S01]  /*0390*/  IMAD.WIDE R10, R14, R11, UR6 ;  /* 0x000000060e0a7e25 */ /* 0x000fe2000f8e020b */
[----:B------:R-:W-:-:S02]  /*03a0*/  MOV R7, 0x4 ;  /* 0x0000000400077802 */ /* 0x000fc40000000f00 */
[----:B------:R-:W4:Y:S01]  /*03b0*/  LDG.E R17, desc[UR16][R2.64+-0x8] ;  /* 0xfffff81002117981 */ /* 0x000f22000c1e1900 */
[----:B0-----:R-:W-:Y:S02]  /*03c0*/  HFMA2 R9, -RZ, RZ, 0, 2.384185791015625e-07 ;  /* 0x00000004ff097431 */ /* 0x001fe400000001ff */
[C---:B------:R-:W-:Y:S01]  /*03d0*/  IMAD.WIDE R4, R14.reuse, R5, UR8 ;  /* 0x000000080e047e25 */ /* 0x040fe2000f8e0205 */
[----:B------:R0:W5:Y:S04]  /*03e0*/  LDG.E R16, desc[UR16][R10.64] ;  /* 0x000000100a107981 */ /* 0x000168000c1e1900 */
[----:B------:R-:W5:Y:S01]  /*03f0*/  LDG.E R15, desc[UR16][R2.64+-0x4] ;  /* 0xfffffc10020f7981 */ /* 0x000f62000c1e1900 */
[----:B------:R-:W-:Y:S01]  /*0400*/  IMAD.WIDE R6, R14, R7, UR10 ;  /* 0x0000000a0e067e25 */ /* 0x000fe2000f8e0207 */
[----:B------:R-:W-:-:S02]  /*0410*/  MOV R27, 0x4 ;  /* 0x00000004001b7802 */ /* 0x000fc40000000f00 */
[----:B------:R1:W5:Y:S01]  /*0420*/  LDG.E R4, desc[UR16][R4.64] ;  /* 0x0000001004047981 */ /* 0x000362000c1e1900 */
[----:B------:R-:W-:-:S03]  /*0430*/  IMAD.WIDE R8, R14, R9, UR12 ;  /* 0x0000000c0e087e25 */ /* 0x000fc6000f8e0209 */
[----:B------:R-:W5:Y:S01]  /*0440*/  LDG.E R23, desc[UR16][R2.64] ;  /* 0x0000001002177981 */ /* 0x000f62000c1e1900 */
[----:B0-----:R-:W-:-:S03]  /*0450*/  IMAD.WIDE R10, R14, R27, UR14 ;  /* 0x0000000e0e0a7e25 */ /* 0x001fc6000f8e021b */
[----:B------:R-:W5:Y:S04]  /*0460*/  LDG.E R7, desc[UR16][R6.64] ;  /* 0x0000001006077981 */ /* 0x000f68000c1e1900 */
[----:B------:R-:W5:Y:S04]  /*0470*/  LDG.E R24, desc[UR16][R2.64+0x4] ;  /* 0x0000041002187981 */ /* 0x000f68000c1e1900 */
[----:B------:R-:W5:Y:S04]  /*0480*/  LDG.E R8, desc[UR16][R8.64] ;  /* 0x0000001008087981 */ /* 0x000f68000c1e1900 */
[----:B------:R-:W5:Y:S04]  /*0490*/  LDG.E R25, desc[UR16][R2.64+0x8] ;  /* 0x0000081002197981 */ /* 0x000f68000c1e1900 */
[----:B------:R-:W5:Y:S04]  /*04a0*/  LDG.E R10, desc[UR16][R10.64] ;  /* 0x000000100a0a7981 */ /* 0x000f68000c1e1900 */
[----:B------:R0:W5:Y:S01]  /*04b0*/  LDG.E R27, desc[UR16][R2.64+0xc] ;  /* 0x00000c10021b7981 */ /* 0x000162000c1e1900 */
[----:B------:R-:W-:-:S04]  /*04c0*/  UIADD3 UR5, UPT, UPT, UR5, 0x8, URZ ;  /* 0x0000000805057890 */ /* 0x000fc8000fffe0ff */
[----:B------:R-:W-:Y:S01]  /*04d0*/  UISETP.NE.AND UP1, UPT, UR5, URZ, UPT ;  /* 0x000000ff0500728c */ /* 0x000fe2000bf25270 */
[----:B-1----:R-:W-:Y:S02]  /*04e0*/  MOV R5, UR18 ;  /* 0x0000001200057c02 */ /* 0x002fe40008000f00 */
[----:B0-----:R-:W-:-:S03]  /*04f0*/  IADD3 R2, P0, PT, R2, 0x20, RZ ;  /* 0x0000002002027810 */ /* 0x001fc60007f1e0ff */
[----:B------:R-:W-:Y:S01]  /*0500*/  IMAD R14, R5, 0x8, R14 ;  /* 0x00000008050e7824 */ /* 0x000fe200078e020e */
[----:B------:R-:W-:Y:S01]  /*0510*/  IADD3.X R3, PT, PT, RZ, R3, RZ, P0, !PT ;  /* 0x00000003ff037210 */ /* 0x000fe200007fe4ff */
[----:B--2---:R-:W-:-:S04]  /*0520*/  FFMA R22, R21, R22, R12 ;  /* 0x0000001615167223 */ /* 0x004fc8000000000c */
[----:B---3--:R-:W-:-:S04]  /*0530*/  FFMA R20, R19, R20, R22 ;  /* 0x0000001413147223 */ /* 0x008fc80000000016 */
[----:B----4-:R-:W-:-:S04]  /*0540*/  FFMA R18, R17, R18, R20 ;  /* 0x0000001211127223 */ /* 0x010fc80000000014 */
[----:B-----5:R-:W-:-:S04]  /*0550*/  FFMA R16, R15, R16, R18 ;  /* 0x000000100f107223 */ /* 0x020fc80000000012 */
[----:B------:R-:W-:-:S04]  /*0560*/  FFMA R23, R23, R4, R16 ;  /* 0x0000000417177223 */ /* 0x000fc80000000010 */
[----:B------:R-:W-:-:S04]  /*0570*/  FFMA R24, R24, R7, R23 ;  /* 0x0000000718187223 */ /* 0x000fc80000000017 */
[----:B------:R-:W-:-:S04]  /*0580*/  FFMA R8, R25, R8, R24 ;  /* 0x0000000819087223 */ /* 0x000fc80000000018 */
[----:B------:R-:W-:Y:S01]  /*0590*/  FFMA R12, R27, R10, R8 ;  /* 0x0000000a1b0c7223 */ /* 0x000fe20000000008 */
[----:B------:R-:W-:Y:S06]  /*05a0*/  BRA.U UP1, `(.L_x_3) ;  /* 0xfffffffd01347547 */ /* 0x000fec000b83ffff */
.L_x_2:
[----:B------:R-:W-:Y:S05]  /*05b0*/  BRA.U !UP0, `(.L_x_1) ;  /* 0x00000005083c7547 */ /* 0x000fea000b800000 */
[----:B------:R-:W-:Y:S01]  /*05c0*/  UISETP.GE.U32.AND UP0, UPT, UR19, 0x4, UPT ;  /* 0x000000041300788c */ /* 0x000fe2000bf06070 */
[----:B------:R-:W-:Y:S01]  /*05d0*/  IMAD R2, R0, UR18, RZ ;  /* 0x0000001200027c24 */ /* 0x000fe2000f8e02ff */
[----:B------:R-:W-:-:S04]  /*05e0*/  ULOP3.LUT UR5, UR18, 0x3, URZ, 0xc0, !UPT ;  /* 0x0000000312057892 */ /* 0x000fc8000f8ec0ff */
[----:B------:R-:W-:-:S03]  /*05f0*/  UISETP.NE.AND UP1, UPT, UR5, URZ, UPT ;  /* 0x000000ff0500728c */ /* 0x000fc6000bf25270 */
[----:B------:R-:W-:Y:S08]  /*0600*/  BRA.U !UP0, `(.L_x_4) ;  /* 0x00000001087c7547 */ /* 0x000ff0000b800000 */
[----:B------:R-:W0:Y:S01]  /*0610*/  LDC.64 R6, c[0x0][0x388] ;  /* 0x0000e200ff067b82 */ /* 0x000e220000000a00 */
[----:B------:R-:W1:Y:S01]  /*0620*/  LDCU.64 UR6, c[0x0][0x380] ;  /* 0x00007000ff0677ac */ /* 0x000e620008000a00 */
[----:B------:R-:W-:Y:S02]  /*0630*/  MOV R4, UR4 ;  /* 0x0000000400047c02 */ /* 0x000fe40008000f00 */
[----:B------:R-:W-:Y:S02]  /*0640*/  IADD3 R3, PT, PT, R2, UR4, RZ ;  /* 0x0000000402037c10 */ /* 0x000fe4000fffe0ff */
[----:B------:R-:W-:Y:S01]  /*0650*/  MOV R11, UR18 ;  /* 0x00000012000b7c02 */ /* 0x000fe20008000f00 */
[----:B------:R-:W-:Y:S01]  /*0660*/  IMAD R5, R4, UR18, R13 ;  /* 0x0000001204057c24 */ /* 0x000fe2000f8e020d */
[----:B------:R-:W2:Y:S01]  /*0670*/  LDC.64 R8, c[0x0][0x380] ;  /* 0x0000e000ff087b82 */ /* 0x000ea20000000a00 */
[----:B------:R-:W-:Y:S02]  /*0680*/  IADD3 R14, P0, PT, R2, UR4, RZ ;  /* 0x00000004020e7c10 */ /* 0x000fe4000ff1e0ff */
[----:B------:R-:W-:Y:S01]  /*0690*/  MOV R15, UR18 ;  /* 0x00000012000f7c02 */ /* 0x000fe20008000f00 */
[----:B0-----:R-:W-:-:S04]  /*06a0*/  IMAD.WIDE R6, R5, 0x4, R6 ;  /* 0x0000000405067825 */ /* 0x001fc800078e0206 */
[----:B------:R-:W-:Y:S01]  /*06b0*/  IMAD.WIDE.U32 R10, R11, 0x4, R6 ;  /* 0x000000040b0a7825 */ /* 0x000fe200078e0006 */
[----:B------:R-:W-:Y:S01]  /*06c0*/  MOV R17, UR18 ;  /* 0x0000001200117c02 */ /* 0x000fe20008000f00 */
[----:B------:R-:W3:Y:S02]  /*06d0*/  LDG.E R6, desc[UR16][R6.64] ;  /* 0x0000001006067981 */ /* 0x000ee4000c1e1900 */
[----:B--2---:R-:W-:Y:S01]  /*06e0*/  IMAD.WIDE.U32 R8, R3, 0x4, R8 ;  /* 0x0000000403087825 */ /* 0x004fe200078e0008 */
[----:B------:R-:W-:Y:S02]  /*06f0*/  IADD3.X R3, PT, PT, RZ, RZ, RZ, P0, !PT ;  /* 0x000000ffff037210 */ /* 0x000fe400007fe4ff */
[----:B-1----:R-:W-:-:S03]  /*0700*/  LEA R4, P0, R14, UR6, 0x2 ;  /* 0x000000060e047c11 */ /* 0x002fc6000f8010ff */
[----:B------:R-:W3:Y:S01]  /*0710*/  LDG.E R9, desc[UR16][R8.64] ;  /* 0x0000001008097981 */ /* 0x000ee2000c1e1900 */
[----:B------:R-:W-:Y:S01]  /*0720*/  LEA.HI.X R5, R14, UR7, R3, 0x2, P0 ;  /* 0x000000070e057c11 */ /* 0x000fe200080f1403 */
[----:B------:R-:W-:Y:S02]  /*0730*/  IMAD.WIDE.U32 R14, R15, 0x4, R10 ;  /* 0x000000040f0e7825 */ /* 0x000fe400078e000a */
[----:B------:R-:W2:Y:S04]  /*0740*/  LDG.E R3, desc[UR16][R10.64] ;  /* 0x000000100a037981 */ /* 0x000ea8000c1e1900 */
[----:B------:R-:W2:Y:S01]  /*0750*/  LDG.E R18, desc[UR16][R4.64+0x4] ;  /* 0x0000041004127981 */ /* 0x000ea2000c1e1900 */
[----:B------:R-:W-:-:S03]  /*0760*/  IMAD.WIDE.U32 R16, R17, 0x4, R14 ;  /* 0x0000000411107825 */ /* 0x000fc600078e000e */
[----:B------:R-:W4:Y:S04]  /*0770*/  LDG.E R19, desc[UR16][R14.64] ;  /* 0x000000100e137981 */ /* 0x000f28000c1e1900 */
[----:B------:R-:W4:Y:S04]  /*0780*/  LDG.E R20, desc[UR16][R4.64+0x8] ;  /* 0x0000081004147981 */ /* 0x000f28000c1e1900 */
[----:B------:R-:W5:Y:S04]  /*0790*/  LDG.E R22, desc[UR16][R4.64+0xc] ;  /* 0x00000c1004167981 */ /* 0x000f68000c1e1900 */
[----:B------:R-:W5:Y:S01]  /*07a0*/  LDG.E R16, desc[UR16][R16.64] ;  /* 0x0000001010107981 */ /* 0x000f62000c1e1900 */
[----:B------:R-:W-:Y:S01]  /*07b0*/  UIADD3 UR4, UPT, UPT, UR4, 0x4, URZ ;  /* 0x0000000404047890 */ /* 0x000fe2000fffe0ff */
[----:B---3--:R-:W-:-:S04]  /*07c0*/  FFMA R9, R9, R6, R12 ;  /* 0x0000000609097223 */ /* 0x008fc8000000000c */
[----:B--2---:R-:W-:-:S04]  /*07d0*/  FFMA R3, R18, R3, R9 ;  /* 0x0000000312037223 */ /* 0x004fc80000000009 */
[----:B----4-:R-:W-:-:S04]  /*07e0*/  FFMA R3, R20, R19, R3 ;  /* 0x0000001314037223 */ /* 0x010fc80000000003 */
[----:B-----5:R-:W-:-:S07]  /*07f0*/  FFMA R12, R22, R16, R3 ;  /* 0x00000010160c7223 */ /* 0x020fce0000000003 */
.L_x_4:
[----:B------:R-:W-:Y:S05]  /*0800*/  BRA.U !UP1, `(.L_x_1) ;  /* 0x0000000109a87547 */ /* 0x000fea000b800000 */
[----:B------:R-:W-:Y:S01]  /*0810*/  UISETP.NE.AND UP0, UPT, UR5, 0x1, UPT ;  /* 0x000000010500788c */ /* 0x000fe2000bf05270 */
[----:B------:R-:W-:Y:S01]  /*0820*/  MOV R4, UR4 ;  /* 0x0000000400047c02 */ /* 0x000fe20008000f00 */
[----:B------:R-:W-:Y:S02]  /*0830*/  ULOP3.LUT UR5, UR18, 0x1, URZ, 0xc0, !UPT ;  /* 0x0000000112057892 */ /* 0x000fe4000f8ec0ff */
[----:B------:R-:W-:Y:S02]  /*0840*/  IMAD.U32 R17, RZ, RZ, UR18 ;  /* 0x00000012ff117e24 */ /* 0x000fe4000f8e00ff */
[----:B------:R-:W-:Y:S01]  /*0850*/  UISETP.NE.U32.AND UP1, UPT, UR5, 0x1, UPT ;  /* 0x000000010500788c */ /* 0x000fe2000bf25070 */
[----:B------:R-:W-:-:S04]  /*0860*/  PLOP3.LUT P1, PT, PT, PT, UP0, 0x80, 0x8 ;  /* 0x000000000008781c */ /* 0x000fc80003f2f008 */
[----:B------:R-:W0:Y:S01]  /*0870*/  @UP0 LDCU.128 UR8, c[0x0][0x380] ;  /* 0x00007000ff0807ac */ /* 0x000e220008000c00 */
[----:B------:R-:W-:Y:S01]  /*0880*/  PLOP3.LUT P0, PT, PT, PT, UP1, 0x80, 0x8 ;  /* 0x000000000008781c */ /* 0x000fe20003f0f018 */
[----:B------:R-:W1:Y:S04]  /*0890*/  @UP0 LDCU.64 UR6, c[0x0][0x380] ;  /* 0x00007000ff0607ac */ /* 0x000e680008000a00 */
[----:B------:R-:W2:Y:S03]  /*08a0*/  @!UP1 LDCU.128 UR12, c[0x0][0x380] ;  /* 0x00007000ff0c97ac */ /* 0x000ea60008000c00 */
[C---:B------:R-:W-:Y:S01]  /*08b0*/  @P1 VIADD R3, R2.reuse, UR4 ;  /* 0x0000000402031c36 */ /* 0x040fe20008000000 */
[----:B------:R-:W-:Y:S01]  /*08c0*/  @P1 IADD3 R5, P2, PT, R2, UR4, RZ ;  /* 0x0000000402051c10 */ /* 0x000fe2000ff5e0ff */
[----:B------:R-:W-:-:S03]  /*08d0*/  @UP0 UIADD3 UR4, UPT, UPT, UR4, 0x2, URZ ;  /* 0x0000000204040890 */ /* 0x000fc6000fffe0ff */
[----:B------:R-:W-:Y:S02]  /*08e0*/  @P1 IADD3.X R8, PT, PT, RZ, RZ, RZ, P2, !PT ;  /* 0x000000ffff081210 */ /* 0x000fe400017fe4ff */
[----:B0-----:R-:W-:Y:S02]  /*08f0*/  MOV R14, UR8 ;  /* 0x00000008000e7c02 */ /* 0x001fe40008000f00 */
[----:B------:R-:W-:Y:S02]  /*0900*/  MOV R15, UR9 ;  /* 0x00000009000f7c02 */ /* 0x000fe40008000f00 */
[----:B------:R-:W-:Y:S02]  /*0910*/  MOV R6, UR10 ;  /* 0x0000000a00067c02 */ /* 0x000fe40008000f00 */
[----:B------:R-:W-:Y:S01]  /*0920*/  MOV R7, UR11 ;  /* 0x0000000b00077c02 */ /* 0x000fe20008000f00 */
[----:B------:R-:W-:-:S04]  /*0930*/  @P1 IMAD.WIDE.U32 R14, R3, 0x4, R14 ;  /* 0x00000004030e1825 */ /* 0x000fc800078e000e */
[----:B------:R-:W-:Y:S01]  /*0940*/  @P1 IMAD R3, R4, UR18, R13 ;  /* 0x0000001204031c24 */ /* 0x000fe2000f8e020d */
[----:B-1----:R-:W-:Y:S02]  /*0950*/  @P1 LEA R4, P2, R5, UR6, 0x2 ;  /* 0x0000000605041c11 */ /* 0x002fe4000f8410ff */
[----:B------:R-:W-:Y:S01]  /*0960*/  MOV R18, UR4 ;  /* 0x0000000400127c02 */ /* 0x000fe20008000f00 */
[----:B------:R-:W-:Y:S01]  /*0970*/  @P1 IMAD.WIDE R6, R3, 0x4, R6 ;  /* 0x0000000403061825 */ /* 0x000fe200078e0206 */
[----:B------:R-:W-:Y:S01]  /*0980*/  @P1 LEA.HI.X R5, R5, UR7, R8, 0x2, P2 ;  /* 0x0000000705051c11 */ /* 0x000fe200090f1408 */
[----:B------:R-:W3:Y:S01]  /*0990*/  @P1 LDG.E R3, desc[UR16][R14.64] ;  /* 0x000000100e031981 */ /* 0x000ee2000c1e1900 */
[----:B--2---:R-:W-:Y:S01]  /*09a0*/  MOV R8, UR12 ;  /* 0x0000000c00087c02 */ /* 0x004fe20008000f00 */
[----:B------:R-:W-:Y:S01]  /*09b0*/  @!P0 IMAD R21, R18, UR18, R13 ;  /* 0x0000001212158c24 */ /* 0x000fe2000f8e020d */
[----:B------:R-:W-:Y:S01]  /*09c0*/  MOV R9, UR13 ;  /* 0x0000000d00097c02 */ /* 0x000fe20008000f00 */
[----:B------:R-:W-:Y:S01]  /*09d0*/  @P1 IMAD.WIDE.U32 R16, R17, 0x4, R6 ;  /* 0x0000000411101825 */ /* 0x000fe200078e0006 */
[----:B------:R-:W-:Y:S01]  /*09e0*/  @!P0 IADD3 R19, PT, PT, R2, UR4, RZ ;  /* 0x0000000402138c10 */ /* 0x000fe2000fffe0ff */
[----:B------:R-:W3:Y:S01]  /*09f0*/  @P1 LDG.E R6, desc[UR16][R6.64] ;  /* 0x0000001006061981 */ /* 0x000ee2000c1e1900 */
[----:B------:R-:W-:-:S02]  /*0a00*/  MOV R10, UR14 ;  /* 0x0000000e000a7c02 */ /* 0x000fc40008000f00 */
[----:B------:R-:W-:Y:S01]  /*0a10*/  MOV R11, UR15 ;  /* 0x0000000f000b7c02 */ /* 0x000fe20008000f00 */
[----:B------:R-:W-:Y:S01]  /*0a20*/  @!P0 IMAD.WIDE.U32 R8, R19, 0x4, R8 ;  /* 0x0000000413088825 */ /* 0x000fe200078e0008 */
[----:B------:R-:W2:Y:S03]  /*0a30*/  @P1 LDG.E R16, desc[UR16][R16.64] ;  /* 0x0000001010101981 */ /* 0x000ea6000c1e1900 */
[----:B------:R-:W-:Y:S01]  /*0a40*/  @!P0 IMAD.WIDE R10, R21, 0x4, R10 ;  /* 0x00000004150a8825 */ /* 0x000fe200078e020a */
[----:B------:R-:W2:Y:S04]  /*0a50*/  @P1 LDG.E R4, desc[UR16][R4.64+0x4] ;  /* 0x0000041004041981 */ /* 0x000ea8000c1e1900 */
[----:B------:R-:W4:Y:S04]  /*0a60*/  @!P0 LDG.E R9, desc[UR16][R8.64] ;  /* 0x0000001008098981 */ /* 0x000f28000c1e1900 */
[----:B------:R-:W4:Y:S01]  /*0a70*/  @!P0 LDG.E R10, desc[UR16][R10.64] ;  /* 0x000000100a0a8981 */ /* 0x000f22000c1e1900 */
[----:B---3--:R-:W-:-:S04]  /*0a80*/  @P1 FFMA R3, R3, R6, R12 ;  /* 0x0000000603031223 */ /* 0x008fc8000000000c */
[----:B--2---:R-:W-:-:S04]  /*0a90*/  @P1 FFMA R12, R4, R16, R3 ;  /* 0x00000010040c1223 */ /* 0x004fc80000000003 */
[----:B----4-:R-:W-:-:S07]  /*0aa0*/  @!P0 FFMA R12, R9, R10, R12 ;  /* 0x0000000a090c8223 */ /* 0x010fce000000000c */
.L_x_1:
[----:B------:R-:W-:Y:S05]  /*0ab0*/  BSYNC.RECONVERGENT B0 ;  /* 0x0000000000007941 */ /* 0x000fea0003800200 */
.L_x_0:
[----:B------:R-:W0:Y:S01]  /*0ac0*/  LDC.64 R2, c[0x0][0x390] ;  /* 0x0000e400ff027b82 */ /* 0x000e220000000a00 */
[----:B------:R-:W-:-:S04]  /*0ad0*/  IMAD R13, R0, UR18, R13 ;  /* 0x00000012000d7c24 */ /* 0x000fc8000f8e020d */
[----:B0-----:R-:W-:-:S05]  /*0ae0*/  IMAD.WIDE R2, R13, 0x4, R2 ;  /* 0x000000040d027825 */ /* 0x001fca00078e0202 */
[----:B------:R-:W-:Y:S01]  /*0af0*/  STG.E desc[UR16][R2.64], R12 ;  /* 0x0000000c02007986 */ /* 0x000fe2000c101910 */
[----:B------:R-:W-:Y:S05]  /*0b00*/  EXIT ;  /* 0x000000000000794d */ /* 0x000fea0003800000 */
.L_x_5:
[----:B------:R-:W-:-:S00]  /*0b10*/  BRA `(.L_x_5) ;  /* 0xfffffffc00fc7947 */ /* 0x000fc0000383ffff */
[----:B------:R-:W-:-:S00]  /*0b20*/  NOP ;  /* 0x0000000000007918 */ /* 0x000fc00000000000 */
        /* <DEDUP_REMOVED lines=13> */
.L_x_6:


//--------------------- .nv.shared.reserved.0     --------------------------
	.section	.nv.shared.reserved.0,"aw",@nobits
	.weak		__nv_reservedSMEM_offset_0_alias
	.size		__nv_reservedSMEM_offset_0_alias, 0, 64
	.other		__nv_reservedSMEM_offset_0_alias,@"STO_CUDA_RESERVED_SHARED STV_DEFAULT"
__nv_reservedSMEM_offset_0_alias:
	.zero		0
	.zero		64


//--------------------- .nv.constant0.MatrixMultyNaive --------------------------
	.section	.nv.constant0.MatrixMultyNaive,"a",@progbits
	.sectionflags	@""
	.align	4
.nv.constant0.MatrixMultyNaive:
	.zero		924


//--------------------- SYMBOLS --------------------------

	.type		.nv.reservedSmem.offset0,@object
	.size		.nv.reservedSmem.offset0,0x4
